//
// Generated by NVIDIA NVVM Compiler
//
// Compiler Build ID: CL-36424714
// Cuda compilation tools, release 13.0, V13.0.88
// Based on NVVM 20.0.0
//

.version 9.0
.target sm_100
.address_size 64

	// .globl	_Z14vector_sub_gpuPfS_S_i

.visible .entry _Z14vector_sub_gpuPfS_S_i(
	.param .u64 .ptr .align 1 _Z14vector_sub_gpuPfS_S_i_param_0,
	.param .u64 .ptr .align 1 _Z14vector_sub_gpuPfS_S_i_param_1,
	.param .u64 .ptr .align 1 _Z14vector_sub_gpuPfS_S_i_param_2,
	.param .u32 _Z14vector_sub_gpuPfS_S_i_param_3
)
{
	.reg .pred 	%p<2>;
	.reg .b32 	%r<6>;
	.reg .b32 	%f<5>;
	.reg .b64 	%rd<11>;

	ld.param.u64 	%rd1, [_Z14vector_sub_gpuPfS_S_i_param_0];
	ld.param.u64 	%rd2, [_Z14vector_sub_gpuPfS_S_i_param_1];
	ld.param.u64 	%rd3, [_Z14vector_sub_gpuPfS_S_i_param_2];
	ld.param.u32 	%r2, [_Z14vector_sub_gpuPfS_S_i_param_3];
	mov.u32 	%r3, %tid.x;
	mov.u32 	%r4, %ctaid.x;
	mov.u32 	%r5, %ntid.x;
	mad.lo.s32 	%r1, %r4, %r5, %r3;
	setp.ge.s32 	%p1, %r1, %r2;
	@%p1 bra 	$L__BB0_2;
	cvta.to.global.u64 	%rd4, %rd1;
	cvta.to.global.u64 	%rd5, %rd2;
	cvta.to.global.u64 	%rd6, %rd3;
	mul.wide.s32 	%rd7, %r1, 4;
	add.s64 	%rd8, %rd4, %rd7;
	ld.global.f32 	%f1, [%rd8];
	add.s64 	%rd9, %rd5, %rd7;
	ld.global.f32 	%f2, [%rd9];
	sub.f32 	%f3, %f1, %f2;
	abs.f32 	%f4, %f3;
	add.s64 	%rd10, %rd6, %rd7;
	st.global.f32 	[%rd10], %f4;
$L__BB0_2:
	ret;

}


// ===== COMPILED SASS (sm_100) =====

	.target	sm_100

	.elftype	@"ET_EXEC"


//--------------------- .note.nv.tkinfo           --------------------------
	.section	.note.nv.tkinfo,"",@"SHT_NOTE"
	.sectionflags	@"SHF_NOTE_NV_TKINFO"
	.tkinfo
        /*0018*/ 	.word	0x00000002
        /*0030*/ 	.string	""
        /*0030*/ 	.string	"ptxas"
        /*0030*/ 	.string	"Cuda compilation tools, release 13.0, V13.0.88"
        /*0030*/ 	.string	"Build cuda_13.0.r13.0/compiler.36424714_0"
        /*0030*/ 	.string	"-arch sm_100 -m 64 "



//--------------------- .note.nv.cuinfo           --------------------------
	.section	.note.nv.cuinfo,"",@"SHT_NOTE"
	.sectionflags	@"SHF_NOTE_NV_CUINFO"
        /*0018*/ 	.short	0x0002
        /*001a*/ 	.short	0x0064
        /*001c*/ 	.short	0x0082
	.zero		2


//--------------------- .nv.info                  --------------------------
	.section	.nv.info,"",@"SHT_CUDA_INFO"
	.align	4


	//----- nvinfo : EIATTR_REGCOUNT
	.align		4
        /*0000*/ 	.byte	0x04, 0x2f
        /*0002*/ 	.short	(.L_1 - .L_0)
	.align		4
.L_0:
        /*0004*/ 	.word	index@(_Z14vector_sub_gpuPfS_S_i)
        /*0008*/ 	.word	0x0000000c


	//----- nvinfo : EIATTR_FRAME_SIZE
	.align		4
.L_1:
        /*000c*/ 	.byte	0x04, 0x11
        /*000e*/ 	.short	(.L_3 - .L_2)
	.align		4
.L_2:
        /*0010*/ 	.word	index@(_Z14vector_sub_gpuPfS_S_i)
        /*0014*/ 	.word	0x00000000


	//----- nvinfo : EIATTR_MIN_STACK_SIZE
	.align		4
.L_3:
        /*0018*/ 	.byte	0x04, 0x12
        /*001a*/ 	.short	(.L_5 - .L_4)
	.align		4
.L_4:
        /*001c*/ 	.word	index@(_Z14vector_sub_gpuPfS_S_i)
        /*0020*/ 	.word	0x00000000
.L_5:


//--------------------- .nv.compat                --------------------------
	.section	.nv.compat,"",@"SHT_CUDA_COMPAT_INFO"
	.align	4
        /*0000*/ 	.byte	0x02, 0x09, 0x00, 0x00, 0x02, 0x02, 0x01, 0x00, 0x02, 0x05, 0x05, 0x00, 0x03, 0x07, 0x01, 0x01
        /*0010*/ 	.byte	0x02, 0x03, 0x00, 0x00, 0x02, 0x06, 0x01, 0x00, 0x04, 0x0b, 0x08, 0x00, 0x09, 0x00, 0x00, 0x00
        /*0020*/ 	.byte	0x00, 0x00, 0x00, 0x00


//--------------------- .nv.info._Z14vector_sub_gpuPfS_S_i --------------------------
	.section	.nv.info._Z14vector_sub_gpuPfS_S_i,"",@"SHT_CUDA_INFO"
	.sectionflags	@""
	.align	4


	//----- nvinfo : EIATTR_CUDA_API_VERSION
	.align		4
        /*0000*/ 	.byte	0x04, 0x37
        /*0002*/ 	.short	(.L_7 - .L_6)
.L_6:
        /*0004*/ 	.word	0x00000082


	//----- nvinfo : EIATTR_KPARAM_INFO
	.align		4
.L_7:
        /*0008*/ 	.byte	0x04, 0x17
        /*000a*/ 	.short	(.L_9 - .L_8)
.L_8:
        /*000c*/ 	.word	0x00000000
        /*0010*/ 	.short	0x0003
        /*0012*/ 	.short	0x0018
        /*0014*/ 	.byte	0x00, 0xf0, 0x11, 0x00


	//----- nvinfo : EIATTR_KPARAM_INFO
	.align		4
.L_9:
        /*0018*/ 	.byte	0x04, 0x17
        /*001a*/ 	.short	(.L_11 - .L_10)
.L_10:
        /*001c*/ 	.word	0x00000000
        /*0020*/ 	.short	0x0002
        /*0022*/ 	.short	0x0010
        /*0024*/ 	.byte	0x00, 0xf5, 0x21, 0x00


	//----- nvinfo : EIATTR_KPARAM_INFO
	.align		4
.L_11:
        /*0028*/ 	.byte	0x04, 0x17
        /*002a*/ 	.short	(.L_13 - .L_12)
.L_12:
        /*002c*/ 	.word	0x00000000
        /*0030*/ 	.short	0x0001
        /*0032*/ 	.short	0x0008
        /*0034*/ 	.byte	0x00, 0xf5, 0x21, 0x00


	//----- nvinfo : EIATTR_KPARAM_INFO
	.align		4
.L_13:
        /*0038*/ 	.byte	0x04, 0x17
        /*003a*/ 	.short	(.L_15 - .L_14)
.L_14:
        /*003c*/ 	.word	0x00000000
        /*0040*/ 	.short	0x0000
        /*0042*/ 	.short	0x0000
        /*0044*/ 	.byte	0x00, 0xf5, 0x21, 0x00


	//----- nvinfo : EIATTR_SPARSE_MMA_MASK
	.align		4
.L_15:
        /*0048*/ 	.byte	0x03, 0x50
        /*004a*/ 	.short	0x0000


	//----- nvinfo : EIATTR_MAXREG_COUNT
	.align		4
        /*004c*/ 	.byte	0x03, 0x1b
        /*004e*/ 	.short	0x00ff


	//----- nvinfo : EIATTR_MERCURY_ISA_VERSION
	.align		4
        /*0050*/ 	.byte	0x03, 0x5f
        /*0052*/ 	.short	0x0101


	//----- nvinfo : EIATTR_VRC_CTA_INIT_COUNT
	.align		4
        /*0054*/ 	.byte	0x02, 0x4a
	.zero		1
	.zero		1


	//----- nvinfo : EIATTR_EXIT_INSTR_OFFSETS
	.align		4
        /*0058*/ 	.byte	0x04, 0x1c
        /*005a*/ 	.short	(.L_17 - .L_16)


	//   ....[0]....
.L_16:
        /*005c*/ 	.word	0x00000070


	//   ....[1]....
        /*0060*/ 	.word	0x00000140


	//----- nvinfo : EIATTR_CBANK_PARAM_SIZE
	.align		4
.L_17:
        /*0064*/ 	.byte	0x03, 0x19
        /*0066*/ 	.short	0x001c


	//----- nvinfo : EIATTR_PARAM_CBANK
	.align		4
        /*0068*/ 	.byte	0x04, 0x0a
        /*006a*/ 	.short	(.L_19 - .L_18)
	.align		4
.L_18:
        /*006c*/ 	.word	index@(.nv.constant0._Z14vector_sub_gpuPfS_S_i)
        /*0070*/ 	.short	0x0380
        /*0072*/ 	.short	0x001c


	//----- nvinfo : EIATTR_SW_WAR
	.align		4
.L_19:
        /*0074*/ 	.byte	0x04, 0x36
        /*0076*/ 	.short	(.L_21 - .L_20)
.L_20:
        /*0078*/ 	.word	0x00000008
.L_21:


//--------------------- .nv.callgraph             --------------------------
	.section	.nv.callgraph,"",@"SHT_CUDA_CALLGRAPH"
	.align	4
	.sectionentsize	8
	.align		4
        /*0000*/ 	.word	0x00000000
	.align		4
        /*0004*/ 	.word	0xffffffff
	.align		4
        /*0008*/ 	.word	0x00000000
	.align		4
        /*000c*/ 	.word	0xfffffffe
	.align		4
        /*0010*/ 	.word	0x00000000
	.align		4
        /*0014*/ 	.word	0xfffffffd
	.align		4
        /*0018*/ 	.word	0x00000000
	.align		4
        /*001c*/ 	.word	0xfffffffc


//--------------------- .text._Z14vector_sub_gpuPfS_S_i --------------------------
	.section	.text._Z14vector_sub_gpuPfS_S_i,"ax",@progbits
	.align	128
        .global         _Z14vector_sub_gpuPfS_S_i
        .type           _Z14vector_sub_gpuPfS_S_i,@function
        .size           _Z14vector_sub_gpuPfS_S_i,(.L_x_1 - _Z14vector_sub_gpuPfS_S_i)
        .other          _Z14vector_sub_gpuPfS_S_i,@"STO_CUDA_ENTRY STV_DEFAULT"
_Z14vector_sub_gpuPfS_S_i:
.text._Z14vector_sub_gpuPfS_S_i:
[----:B------:R-:W-:Y:S01]  /*0000*/  LDC R1, c[0x0][0x37c] ;  /* 0x0000df00ff017b82 */ /* 0x000fe20000000800 */
[----:B------:R-:W0:Y:S07]  /*0010*/  S2R R9, SR_TID.X ;  /* 0x0000000000097919 */ /* 0x000e2e0000002100 */
[----:B------:R-:W0:Y:S01]  /*0020*/  S2UR UR4, SR_CTAID.X ;  /* 0x00000000000479c3 */ /* 0x000e220000002500 */
[----:B------:R-:W1:Y:S07]  /*0030*/  LDCU UR5, c[0x0][0x398] ;  /* 0x00007300ff0577ac */ /* 0x000e6e0008000800 */
[----:B------:R-:W0:Y:S02]  /*0040*/  LDC R0, c[0x0][0x360] ;  /* 0x0000d800ff007b82 */ /* 0x000e240000000800 */
[----:B0-----:R-:W-:-:S05]  /*0050*/  IMAD R9, R0, UR4, R9 ;  /* 0x0000000400097c24 */ /* 0x001fca000f8e0209 */
[----:B-1----:R-:W-:-:S13]  /*0060*/  ISETP.GE.AND P0, PT, R9, UR5, PT ;  /* 0x0000000509007c0c */ /* 0x002fda000bf06270 */
[----:B------:R-:W-:Y:S05]  /*0070*/  @P0 EXIT ;  /* 0x000000000000094d */ /* 0x000fea0003800000 */
[----:B------:R-:W0:Y:S01]  /*0080*/  LDC.64 R2, c[0x0][0x380] ;  /* 0x0000e000ff027b82 */ /* 0x000e220000000a00 */
[----:B------:R-:W1:Y:S07]  /*0090*/  LDCU.64 UR4, c[0x0][0x358] ;  /* 0x00006b00ff0477ac */ /* 0x000e6e0008000a00 */
[----:B------:R-:W2:Y:S08]  /*00a0*/  LDC.64 R4, c[0x0][0x388] ;  /* 0x0000e200ff047b82 */ /* 0x000eb00000000a00 */
[----:B------:R-:W3:Y:S01]  /*00b0*/  LDC.64 R6, c[0x0][0x390] ;  /* 0x0000e400ff067b82 */ /* 0x000ee20000000a00 */
[----:B0-----:R-:W-:-:S06]  /*00c0*/  IMAD.WIDE R2, R9, 0x4, R2 ;  /* 0x0000000409027825 */ /* 0x001fcc00078e0202 */
[----:B-1----:R-:W4:Y:S01]  /*00d0*/  LDG.E R2, desc[UR4][R2.64] ;  /* 0x0000000402027981 */ /* 0x002f22000c1e1900 */
[----:B--2---:R-:W-:-:S06]  /*00e0*/  IMAD.WIDE R4, R9, 0x4, R4 ;  /* 0x0000000409047825 */ /* 0x004fcc00078e0204 */
[----:B------:R-:W4:Y:S01]  /*00f0*/  LDG.E R5, desc[UR4][R4.64] ;  /* 0x0000000404057981 */ /* 0x000f22000c1e1900 */
[----:B---3--:R-:W-:-:S04]  /*0100*/  IMAD.WIDE R6, R9, 0x4, R6 ;  /* 0x0000000409067825 */ /* 0x008fc800078e0206 */
[----:B----4-:R-:W-:-:S04]  /*0110*/  FADD R0, R2, -R5 ;  /* 0x8000000502007221 */ /* 0x010fc80000000000 */
[----:B------:R-:W-:-:S05]  /*0120*/  FADD R9, |R0|, -RZ ;  /* 0x800000ff00097221 */ /* 0x000fca0000000200 */
[----:B------:R-:W-:Y:S01]  /*0130*/  STG.E desc[UR4][R6.64], R9 ;  /* 0x0000000906007986 */ /* 0x000fe2000c101904 */
[----:B------:R-:W-:Y:S05]  /*0140*/  EXIT ;  /* 0x000000000000794d */ /* 0x000fea0003800000 */
.L_x_0:
[----:B------:R-:W-:-:S00]  /*0150*/  BRA `(.L_x_0) ;  /* 0xfffffffc00fc7947 */ /* 0x000fc0000383ffff */
[----:B------:R-:W-:-:S00]  /*0160*/  NOP ;  /* 0x0000000000007918 */ /* 0x000fc00000000000 */
        /* <DEDUP_REMOVED lines=9> */
.L_x_1:


//--------------------- .nv.shared.reserved.0     --------------------------
	.section	.nv.shared.reserved.0,"aw",@nobits
	.weak		__nv_reservedSMEM_offset_0_alias
	.size		__nv_reservedSMEM_offset_0_alias, 0, 64
	.other		__nv_reservedSMEM_offset_0_alias,@"STO_CUDA_RESERVED_SHARED STV_DEFAULT"
__nv_reservedSMEM_offset_0_alias:
	.zero		0
	.zero		64


//--------------------- .nv.constant0._Z14vector_sub_gpuPfS_S_i --------------------------
	.section	.nv.constant0._Z14vector_sub_gpuPfS_S_i,"a",@progbits
	.sectionflags	@""
	.align	4
.nv.constant0._Z14vector_sub_gpuPfS_S_i:
	.zero		924


//--------------------- SYMBOLS --------------------------

	.type		.nv.reservedSmem.offset0,@object
	.size		.nv.reservedSmem.offset0,0x4
